//
// Generated by NVIDIA NVVM Compiler
//
// Compiler Build ID: CL-36424714
// Cuda compilation tools, release 13.0, V13.0.88
// Based on NVVM 20.0.0
//

.version 9.0
.target sm_100
.address_size 64

	// .globl	_Z9histogramPiS_ii

.visible .entry _Z9histogramPiS_ii(
	.param .u64 .ptr .align 1 _Z9histogramPiS_ii_param_0,
	.param .u64 .ptr .align 1 _Z9histogramPiS_ii_param_1,
	.param .u32 _Z9histogramPiS_ii_param_2,
	.param .u32 _Z9histogramPiS_ii_param_3
)
{
	.reg .pred 	%p<2>;
	.reg .b32 	%r<10>;
	.reg .b64 	%rd<9>;

	ld.param.u64 	%rd1, [_Z9histogramPiS_ii_param_0];
	ld.param.u64 	%rd2, [_Z9histogramPiS_ii_param_1];
	ld.param.u32 	%r3, [_Z9histogramPiS_ii_param_2];
	ld.param.u32 	%r2, [_Z9histogramPiS_ii_param_3];
	mov.u32 	%r4, %ntid.x;
	mov.u32 	%r5, %ctaid.x;
	mov.u32 	%r6, %tid.x;
	mad.lo.s32 	%r1, %r4, %r5, %r6;
	setp.ge.s32 	%p1, %r1, %r3;
	@%p1 bra 	$L__BB0_2;
	cvta.to.global.u64 	%rd3, %rd1;
	cvta.to.global.u64 	%rd4, %rd2;
	mul.wide.s32 	%rd5, %r1, 4;
	add.s64 	%rd6, %rd3, %rd5;
	ld.global.u32 	%r7, [%rd6];
	rem.s32 	%r8, %r7, %r2;
	mul.wide.s32 	%rd7, %r8, 4;
	add.s64 	%rd8, %rd4, %rd7;
	atom.global.add.u32 	%r9, [%rd8], 1;
$L__BB0_2:
	ret;

}
	// .globl	_Z16histogramByBlockPiS_ii
.visible .entry _Z16histogramByBlockPiS_ii(
	.param .u64 .ptr .align 1 _Z16histogramByBlockPiS_ii_param_0,
	.param .u64 .ptr .align 1 _Z16histogramByBlockPiS_ii_param_1,
	.param .u32 _Z16histogramByBlockPiS_ii_param_2,
	.param .u32 _Z16histogramByBlockPiS_ii_param_3
)
{
	.reg .pred 	%p<2>;
	.reg .b32 	%r<11>;
	.reg .b64 	%rd<9>;

	ld.param.u64 	%rd1, [_Z16histogramByBlockPiS_ii_param_0];
	ld.param.u64 	%rd2, [_Z16histogramByBlockPiS_ii_param_1];
	ld.param.u32 	%r4, [_Z16histogramByBlockPiS_ii_param_2];
	ld.param.u32 	%r3, [_Z16histogramByBlockPiS_ii_param_3];
	mov.u32 	%r5, %ntid.x;
	mov.u32 	%r1, %ctaid.x;
	mov.u32 	%r6, %tid.x;
	mad.lo.s32 	%r2, %r5, %r1, %r6;
	setp.ge.s32 	%p1, %r2, %r4;
	@%p1 bra 	$L__BB1_2;
	cvta.to.global.u64 	%rd3, %rd1;
	cvta.to.global.u64 	%rd4, %rd2;
	mul.wide.s32 	%rd5, %r2, 4;
	add.s64 	%rd6, %rd3, %rd5;
	ld.global.u32 	%r7, [%rd6];
	rem.s32 	%r8, %r7, %r3;
	mad.lo.s32 	%r9, %r3, %r1, %r8;
	mul.wide.s32 	%rd7, %r9, 4;
	add.s64 	%rd8, %rd4, %rd7;
	atom.global.add.u32 	%r10, [%rd8], 1;
$L__BB1_2:
	ret;

}
	// .globl	_Z15histogramSharedPiS_ii
.visible .entry _Z15histogramSharedPiS_ii(
	.param .u64 .ptr .align 1 _Z15histogramSharedPiS_ii_param_0,
	.param .u64 .ptr .align 1 _Z15histogramSharedPiS_ii_param_1,
	.param .u32 _Z15histogramSharedPiS_ii_param_2,
	.param .u32 _Z15histogramSharedPiS_ii_param_3
)
{
	.reg .pred 	%p<2>;
	.reg .b32 	%r<10>;
	.reg .b64 	%rd<9>;

	ld.param.u64 	%rd1, [_Z15histogramSharedPiS_ii_param_0];
	ld.param.u64 	%rd2, [_Z15histogramSharedPiS_ii_param_1];
	ld.param.u32 	%r3, [_Z15histogramSharedPiS_ii_param_2];
	ld.param.u32 	%r2, [_Z15histogramSharedPiS_ii_param_3];
	mov.u32 	%r4, %ntid.x;
	mov.u32 	%r5, %ctaid.x;
	mov.u32 	%r6, %tid.x;
	mad.lo.s32 	%r1, %r4, %r5, %r6;
	setp.ge.s32 	%p1, %r1, %r3;
	@%p1 bra 	$L__BB2_2;
	cvta.to.global.u64 	%rd3, %rd1;
	cvta.to.global.u64 	%rd4, %rd2;
	mul.wide.s32 	%rd5, %r1, 4;
	add.s64 	%rd6, %rd3, %rd5;
	ld.global.u32 	%r7, [%rd6];
	rem.s32 	%r8, %r7, %r2;
	mul.wide.s32 	%rd7, %r8, 4;
	add.s64 	%rd8, %rd4, %rd7;
	atom.global.add.u32 	%r9, [%rd8], 1;
$L__BB2_2:
	ret;

}


// ===== COMPILED SASS (sm_100) =====

	.target	sm_100

	.elftype	@"ET_EXEC"


//--------------------- .note.nv.tkinfo           --------------------------
	.section	.note.nv.tkinfo,"",@"SHT_NOTE"
	.sectionflags	@"SHF_NOTE_NV_TKINFO"
	.tkinfo
        /*0018*/ 	.word	0x00000002
        /*0030*/ 	.string	""
        /*0030*/ 	.string	"ptxas"
        /*0030*/ 	.string	"Cuda compilation tools, release 13.0, V13.0.88"
        /*0030*/ 	.string	"Build cuda_13.0.r13.0/compiler.36424714_0"
        /*0030*/ 	.string	"-arch sm_100 -m 64 "



//--------------------- .note.nv.cuinfo           --------------------------
	.section	.note.nv.cuinfo,"",@"SHT_NOTE"
	.sectionflags	@"SHF_NOTE_NV_CUINFO"
        /*0018*/ 	.short	0x0002
        /*001a*/ 	.short	0x0064
        /*001c*/ 	.short	0x0082
	.zero		2


//--------------------- .nv.info                  --------------------------
	.section	.nv.info,"",@"SHT_CUDA_INFO"
	.align	4


	//----- nvinfo : EIATTR_REGCOUNT
	.align		4
        /*0000*/ 	.byte	0x04, 0x2f
        /*0002*/ 	.short	(.L_1 - .L_0)
	.align		4
.L_0:
        /*0004*/ 	.word	index@(_Z9histogramPiS_ii)
        /*0008*/ 	.word	0x0000000c


	//----- nvinfo : EIATTR_FRAME_SIZE
	.align		4
.L_1:
        /*000c*/ 	.byte	0x04, 0x11
        /*000e*/ 	.short	(.L_3 - .L_2)
	.align		4
.L_2:
        /*0010*/ 	.word	index@(_Z9histogramPiS_ii)
        /*0014*/ 	.word	0x00000000


	//----- nvinfo : EIATTR_REGCOUNT
	.align		4
.L_3:
        /*0018*/ 	.byte	0x04, 0x2f
        /*001a*/ 	.short	(.L_5 - .L_4)
	.align		4
.L_4:
        /*001c*/ 	.word	index@(_Z16histogramByBlockPiS_ii)
        /*0020*/ 	.word	0x0000000e


	//----- nvinfo : EIATTR_FRAME_SIZE
	.align		4
.L_5:
        /*0024*/ 	.byte	0x04, 0x11
        /*0026*/ 	.short	(.L_7 - .L_6)
	.align		4
.L_6:
        /*0028*/ 	.word	index@(_Z16histogramByBlockPiS_ii)
        /*002c*/ 	.word	0x00000000


	//----- nvinfo : EIATTR_REGCOUNT
	.align		4
.L_7:
        /*0030*/ 	.byte	0x04, 0x2f
        /*0032*/ 	.short	(.L_9 - .L_8)
	.align		4
.L_8:
        /*0034*/ 	.word	index@(_Z15histogramSharedPiS_ii)
        /*0038*/ 	.word	0x0000000c


	//----- nvinfo : EIATTR_FRAME_SIZE
	.align		4
.L_9:
        /*003c*/ 	.byte	0x04, 0x11
        /*003e*/ 	.short	(.L_11 - .L_10)
	.align		4
.L_10:
        /*0040*/ 	.word	index@(_Z15histogramSharedPiS_ii)
        /*0044*/ 	.word	0x00000000


	//----- nvinfo : EIATTR_MIN_STACK_SIZE
	.align		4
.L_11:
        /*0048*/ 	.byte	0x04, 0x12
        /*004a*/ 	.short	(.L_13 - .L_12)
	.align		4
.L_12:
        /*004c*/ 	.word	index@(_Z15histogramSharedPiS_ii)
        /*0050*/ 	.word	0x00000000


	//----- nvinfo : EIATTR_MIN_STACK_SIZE
	.align		4
.L_13:
        /*0054*/ 	.byte	0x04, 0x12
        /*0056*/ 	.short	(.L_15 - .L_14)
	.align		4
.L_14:
        /*0058*/ 	.word	index@(_Z16histogramByBlockPiS_ii)
        /*005c*/ 	.word	0x00000000


	//----- nvinfo : EIATTR_MIN_STACK_SIZE
	.align		4
.L_15:
        /*0060*/ 	.byte	0x04, 0x12
        /*0062*/ 	.short	(.L_17 - .L_16)
	.align		4
.L_16:
        /*0064*/ 	.word	index@(_Z9histogramPiS_ii)
        /*0068*/ 	.word	0x00000000
.L_17:


//--------------------- .nv.compat                --------------------------
	.section	.nv.compat,"",@"SHT_CUDA_COMPAT_INFO"
	.align	4
        /*0000*/ 	.byte	0x02, 0x09, 0x00, 0x00, 0x02, 0x02, 0x01, 0x00, 0x02, 0x05, 0x05, 0x00, 0x03, 0x07, 0x01, 0x01
        /*0010*/ 	.byte	0x02, 0x03, 0x00, 0x00, 0x02, 0x06, 0x01, 0x00, 0x04, 0x0b, 0x08, 0x00, 0x09, 0x00, 0x00, 0x00
        /*0020*/ 	.byte	0x00, 0x00, 0x00, 0x00


//--------------------- .nv.info._Z15histogramSharedPiS_ii --------------------------
	.section	.nv.info._Z15histogramSharedPiS_ii,"",@"SHT_CUDA_INFO"
	.sectionflags	@""
	.align	4


	//----- nvinfo : EIATTR_CUDA_API_VERSION
	.align		4
        /*0000*/ 	.byte	0x04, 0x37
        /*0002*/ 	.short	(.L_19 - .L_18)
.L_18:
        /*0004*/ 	.word	0x00000082


	//----- nvinfo : EIATTR_KPARAM_INFO
	.align		4
.L_19:
        /*0008*/ 	.byte	0x04, 0x17
        /*000a*/ 	.short	(.L_21 - .L_20)
.L_20:
        /*000c*/ 	.word	0x00000000
        /*0010*/ 	.short	0x0003
        /*0012*/ 	.short	0x0014
        /*0014*/ 	.byte	0x00, 0xf0, 0x11, 0x00


	//----- nvinfo : EIATTR_KPARAM_INFO
	.align		4
.L_21:
        /*0018*/ 	.byte	0x04, 0x17
        /*001a*/ 	.short	(.L_23 - .L_22)
.L_22:
        /*001c*/ 	.word	0x00000000
        /*0020*/ 	.short	0x0002
        /*0022*/ 	.short	0x0010
        /*0024*/ 	.byte	0x00, 0xf0, 0x11, 0x00


	//----- nvinfo : EIATTR_KPARAM_INFO
	.align		4
.L_23:
        /*0028*/ 	.byte	0x04, 0x17
        /*002a*/ 	.short	(.L_25 - .L_24)
.L_24:
        /*002c*/ 	.word	0x00000000
        /*0030*/ 	.short	0x0001
        /*0032*/ 	.short	0x0008
        /*0034*/ 	.byte	0x00, 0xf5, 0x21, 0x00


	//----- nvinfo : EIATTR_KPARAM_INFO
	.align		4
.L_25:
        /*0038*/ 	.byte	0x04, 0x17
        /*003a*/ 	.short	(.L_27 - .L_26)
.L_26:
        /*003c*/ 	.word	0x00000000
        /*0040*/ 	.short	0x0000
        /*0042*/ 	.short	0x0000
        /*0044*/ 	.byte	0x00, 0xf5, 0x21, 0x00


	//----- nvinfo : EIATTR_SPARSE_MMA_MASK
	.align		4
.L_27:
        /*0048*/ 	.byte	0x03, 0x50
        /*004a*/ 	.short	0x0000


	//----- nvinfo : EIATTR_MAXREG_COUNT
	.align		4
        /*004c*/ 	.byte	0x03, 0x1b
        /*004e*/ 	.short	0x00ff


	//----- nvinfo : EIATTR_MERCURY_ISA_VERSION
	.align		4
        /*0050*/ 	.byte	0x03, 0x5f
        /*0052*/ 	.short	0x0101


	//----- nvinfo : EIATTR_VRC_CTA_INIT_COUNT
	.align		4
        /*0054*/ 	.byte	0x02, 0x4a
	.zero		1
	.zero		1


	//----- nvinfo : EIATTR_EXIT_INSTR_OFFSETS
	.align		4
        /*0058*/ 	.byte	0x04, 0x1c
        /*005a*/ 	.short	(.L_29 - .L_28)


	//   ....[0]....
.L_28:
        /*005c*/ 	.word	0x00000070


	//   ....[1]....
        /*0060*/ 	.word	0x00000260


	//----- nvinfo : EIATTR_CBANK_PARAM_SIZE
	.align		4
.L_29:
        /*0064*/ 	.byte	0x03, 0x19
        /*0066*/ 	.short	0x0018


	//----- nvinfo : EIATTR_PARAM_CBANK
	.align		4
        /*0068*/ 	.byte	0x04, 0x0a
        /*006a*/ 	.short	(.L_31 - .L_30)
	.align		4
.L_30:
        /*006c*/ 	.word	index@(.nv.constant0._Z15histogramSharedPiS_ii)
        /*0070*/ 	.short	0x0380
        /*0072*/ 	.short	0x0018


	//----- nvinfo : EIATTR_SW_WAR
	.align		4
.L_31:
        /*0074*/ 	.byte	0x04, 0x36
        /*0076*/ 	.short	(.L_33 - .L_32)
.L_32:
        /*0078*/ 	.word	0x00000008
.L_33:


//--------------------- .nv.info._Z16histogramByBlockPiS_ii --------------------------
	.section	.nv.info._Z16histogramByBlockPiS_ii,"",@"SHT_CUDA_INFO"
	.sectionflags	@""
	.align	4


	//----- nvinfo : EIATTR_CUDA_API_VERSION
	.align		4
        /*0000*/ 	.byte	0x04, 0x37
        /*0002*/ 	.short	(.L_35 - .L_34)
.L_34:
        /*0004*/ 	.word	0x00000082


	//----- nvinfo : EIATTR_KPARAM_INFO
	.align		4
.L_35:
        /*0008*/ 	.byte	0x04, 0x17
        /*000a*/ 	.short	(.L_37 - .L_36)
.L_36:
        /*000c*/ 	.word	0x00000000
        /*0010*/ 	.short	0x0003
        /*0012*/ 	.short	0x0014
        /*0014*/ 	.byte	0x00, 0xf0, 0x11, 0x00


	//----- nvinfo : EIATTR_KPARAM_INFO
	.align		4
.L_37:
        /*0018*/ 	.byte	0x04, 0x17
        /*001a*/ 	.short	(.L_39 - .L_38)
.L_38:
        /*001c*/ 	.word	0x00000000
        /*0020*/ 	.short	0x0002
        /*0022*/ 	.short	0x0010
        /*0024*/ 	.byte	0x00, 0xf0, 0x11, 0x00


	//----- nvinfo : EIATTR_KPARAM_INFO
	.align		4
.L_39:
        /*0028*/ 	.byte	0x04, 0x17
        /*002a*/ 	.short	(.L_41 - .L_40)
.L_40:
        /*002c*/ 	.word	0x00000000
        /*0030*/ 	.short	0x0001
        /*0032*/ 	.short	0x0008
        /*0034*/ 	.byte	0x00, 0xf5, 0x21, 0x00


	//----- nvinfo : EIATTR_KPARAM_INFO
	.align		4
.L_41:
        /*0038*/ 	.byte	0x04, 0x17
        /*003a*/ 	.short	(.L_43 - .L_42)
.L_42:
        /*003c*/ 	.word	0x00000000
        /*0040*/ 	.short	0x0000
        /*0042*/ 	.short	0x0000
        /*0044*/ 	.byte	0x00, 0xf5, 0x21, 0x00


	//----- nvinfo : EIATTR_SPARSE_MMA_MASK
	.align		4
.L_43:
        /*0048*/ 	.byte	0x03, 0x50
        /*004a*/ 	.short	0x0000


	//----- nvinfo : EIATTR_MAXREG_COUNT
	.align		4
        /*004c*/ 	.byte	0x03, 0x1b
        /*004e*/ 	.short	0x00ff


	//----- nvinfo : EIATTR_MERCURY_ISA_VERSION
	.align		4
        /*0050*/ 	.byte	0x03, 0x5f
        /*0052*/ 	.short	0x0101


	//----- nvinfo : EIATTR_VRC_CTA_INIT_COUNT
	.align		4
        /*0054*/ 	.byte	0x02, 0x4a
	.zero		1
	.zero		1


	//----- nvinfo : EIATTR_EXIT_INSTR_OFFSETS
	.align		4
        /*0058*/ 	.byte	0x04, 0x1c
        /*005a*/ 	.short	(.L_45 - .L_44)


	//   ....[0]....
.L_44:
        /*005c*/ 	.word	0x00000070


	//   ....[1]....
        /*0060*/ 	.word	0x00000270


	//----- nvinfo : EIATTR_CBANK_PARAM_SIZE
	.align		4
.L_45:
        /*0064*/ 	.byte	0x03, 0x19
        /*0066*/ 	.short	0x0018


	//----- nvinfo : EIATTR_PARAM_CBANK
	.align		4
        /*0068*/ 	.byte	0x04, 0x0a
        /*006a*/ 	.short	(.L_47 - .L_46)
	.align		4
.L_46:
        /*006c*/ 	.word	index@(.nv.constant0._Z16histogramByBlockPiS_ii)
        /*0070*/ 	.short	0x0380
        /*0072*/ 	.short	0x0018


	//----- nvinfo : EIATTR_SW_WAR
	.align		4
.L_47:
        /*0074*/ 	.byte	0x04, 0x36
        /*0076*/ 	.short	(.L_49 - .L_48)
.L_48:
        /*0078*/ 	.word	0x00000008
.L_49:


//--------------------- .nv.info._Z9histogramPiS_ii --------------------------
	.section	.nv.info._Z9histogramPiS_ii,"",@"SHT_CUDA_INFO"
	.sectionflags	@""
	.align	4


	//----- nvinfo : EIATTR_CUDA_API_VERSION
	.align		4
        /*0000*/ 	.byte	0x04, 0x37
        /*0002*/ 	.short	(.L_51 - .L_50)
.L_50:
        /*0004*/ 	.word	0x00000082


	//----- nvinfo : EIATTR_KPARAM_INFO
	.align		4
.L_51:
        /*0008*/ 	.byte	0x04, 0x17
        /*000a*/ 	.short	(.L_53 - .L_52)
.L_52:
        /*000c*/ 	.word	0x00000000
        /*0010*/ 	.short	0x0003
        /*0012*/ 	.short	0x0014
        /*0014*/ 	.byte	0x00, 0xf0, 0x11, 0x00


	//----- nvinfo : EIATTR_KPARAM_INFO
	.align		4
.L_53:
        /*0018*/ 	.byte	0x04, 0x17
        /*001a*/ 	.short	(.L_55 - .L_54)
.L_54:
        /*001c*/ 	.word	0x00000000
        /*0020*/ 	.short	0x0002
        /*0022*/ 	.short	0x0010
        /*0024*/ 	.byte	0x00, 0xf0, 0x11, 0x00


	//----- nvinfo : EIATTR_KPARAM_INFO
	.align		4
.L_55:
        /*0028*/ 	.byte	0x04, 0x17
        /*002a*/ 	.short	(.L_57 - .L_56)
.L_56:
        /*002c*/ 	.word	0x00000000
        /*0030*/ 	.short	0x0001
        /*0032*/ 	.short	0x0008
        /*0034*/ 	.byte	0x00, 0xf5, 0x21, 0x00


	//----- nvinfo : EIATTR_KPARAM_INFO
	.align		4
.L_57:
        /*0038*/ 	.byte	0x04, 0x17
        /*003a*/ 	.short	(.L_59 - .L_58)
.L_58:
        /*003c*/ 	.word	0x00000000
        /*0040*/ 	.short	0x0000
        /*0042*/ 	.short	0x0000
        /*0044*/ 	.byte	0x00, 0xf5, 0x21, 0x00


	//----- nvinfo : EIATTR_SPARSE_MMA_MASK
	.align		4
.L_59:
        /*0048*/ 	.byte	0x03, 0x50
        /*004a*/ 	.short	0x0000


	//----- nvinfo : EIATTR_MAXREG_COUNT
	.align		4
        /*004c*/ 	.byte	0x03, 0x1b
        /*004e*/ 	.short	0x00ff


	//----- nvinfo : EIATTR_MERCURY_ISA_VERSION
	.align		4
        /*0050*/ 	.byte	0x03, 0x5f
        /*0052*/ 	.short	0x0101


	//----- nvinfo : EIATTR_VRC_CTA_INIT_COUNT
	.align		4
        /*0054*/ 	.byte	0x02, 0x4a
	.zero		1
	.zero		1


	//----- nvinfo : EIATTR_EXIT_INSTR_OFFSETS
	.align		4
        /*0058*/ 	.byte	0x04, 0x1c
        /*005a*/ 	.short	(.L_61 - .L_60)


	//   ....[0]....
.L_60:
        /*005c*/ 	.word	0x00000070


	//   ....[1]....
        /*0060*/ 	.word	0x00000260


	//----- nvinfo : EIATTR_CBANK_PARAM_SIZE
	.align		4
.L_61:
        /*0064*/ 	.byte	0x03, 0x19
        /*0066*/ 	.short	0x0018


	//----- nvinfo : EIATTR_PARAM_CBANK
	.align		4
        /*0068*/ 	.byte	0x04, 0x0a
        /*006a*/ 	.short	(.L_63 - .L_62)
	.align		4
.L_62:
        /*006c*/ 	.word	index@(.nv.constant0._Z9histogramPiS_ii)
        /*0070*/ 	.short	0x0380
        /*0072*/ 	.short	0x0018


	//----- nvinfo : EIATTR_SW_WAR
	.align		4
.L_63:
        /*0074*/ 	.byte	0x04, 0x36
        /*0076*/ 	.short	(.L_65 - .L_64)
.L_64:
        /*0078*/ 	.word	0x00000008
.L_65:


//--------------------- .nv.callgraph             --------------------------
	.section	.nv.callgraph,"",@"SHT_CUDA_CALLGRAPH"
	.align	4
	.sectionentsize	8
	.align		4
        /*0000*/ 	.word	0x00000000
	.align		4
        /*0004*/ 	.word	0xffffffff
	.align		4
        /*0008*/ 	.word	0x00000000
	.align		4
        /*000c*/ 	.word	0xfffffffe
	.align		4
        /*0010*/ 	.word	0x00000000
	.align		4
        /*0014*/ 	.word	0xfffffffd
	.align		4
        /*0018*/ 	.word	0x00000000
	.align		4
        /*001c*/ 	.word	0xfffffffc


//--------------------- .text._Z15histogramSharedPiS_ii --------------------------
	.section	.text._Z15histogramSharedPiS_ii,"ax",@progbits
	.align	128
        .global         _Z15histogramSharedPiS_ii
        .type           _Z15histogramSharedPiS_ii,@function
        .size           _Z15histogramSharedPiS_ii,(.L_x_3 - _Z15histogramSharedPiS_ii)
        .other          _Z15histogramSharedPiS_ii,@"STO_CUDA_ENTRY STV_DEFAULT"
_Z15histogramSharedPiS_ii:
.text._Z15histogramSharedPiS_ii:
[----:B------:R-:W-:Y:S01]  /*0000*/  LDC R1, c[0x0][0x37c] ;  /* 0x0000df00ff017b82 */ /* 0x000fe20000000800 */
[----:B------:R-:W0:Y:S01]  /*0010*/  S2R R5, SR_CTAID.X ;  /* 0x0000000000057919 */ /* 0x000e220000002500 */
[----:B------:R-:W0:Y:S01]  /*0020*/  LDCU UR4, c[0x0][0x360] ;  /* 0x00006c00ff0477ac */ /* 0x000e220008000800 */
[----:B------:R-:W0:Y:S01]  /*0030*/  S2R R0, SR_TID.X ;  /* 0x0000000000007919 */ /* 0x000e220000002100 */
[----:B------:R-:W1:Y:S01]  /*0040*/  LDCU UR5, c[0x0][0x390] ;  /* 0x00007200ff0577ac */ /* 0x000e620008000800 */
[----:B0-----:R-:W-:-:S05]  /*0050*/  IMAD R5, R5, UR4, R0 ;  /* 0x0000000405057c24 */ /* 0x001fca000f8e0200 */
[----:B-1----:R-:W-:-:S13]  /*0060*/  ISETP.GE.AND P0, PT, R5, UR5, PT ;  /* 0x0000000505007c0c */ /* 0x002fda000bf06270 */
[----:B------:R-:W-:Y:S05]  /*0070*/  @P0 EXIT ;  /* 0x000000000000094d */ /* 0x000fea0003800000 */
[----:B------:R-:W0:Y:S01]  /*0080*/  LDC.64 R2, c[0x0][0x380] ;  /* 0x0000e000ff027b82 */ /* 0x000e220000000a00 */
[----:B------:R-:W1:Y:S07]  /*0090*/  LDCU.64 UR4, c[0x0][0x358] ;  /* 0x00006b00ff0477ac */ /* 0x000e6e0008000a00 */
[----:B------:R-:W2:Y:S01]  /*00a0*/  LDC R7, c[0x0][0x394] ;  /* 0x0000e500ff077b82 */ /* 0x000ea20000000800 */
[----:B0-----:R-:W-:-:S05]  /*00b0*/  IMAD.WIDE R2, R5, 0x4, R2 ;  /* 0x0000000405027825 */ /* 0x001fca00078e0202 */
[----:B-1----:R-:W3:Y:S01]  /*00c0*/  LDG.E R0, desc[UR4][R2.64] ;  /* 0x0000000402007981 */ /* 0x002ee2000c1e1900 */
[----:B--2---:R-:W-:-:S04]  /*00d0*/  IABS R8, R7 ;  /* 0x0000000700087213 */ /* 0x004fc80000000000 */
[----:B------:R-:W0:Y:S08]  /*00e0*/  I2F.RP R6, R8 ;  /* 0x0000000800067306 */ /* 0x000e300000209400 */
[----:B0-----:R-:W0:Y:S02]  /*00f0*/  MUFU.RCP R6, R6 ;  /* 0x0000000600067308 */ /* 0x001e240000001000 */
[----:B0-----:R-:W-:-:S06]  /*0100*/  VIADD R4, R6, 0xffffffe ;  /* 0x0ffffffe06047836 */ /* 0x001fcc0000000000 */
[----:B------:R0:W1:Y:S02]  /*0110*/  F2I.FTZ.U32.TRUNC.NTZ R5, R4 ;  /* 0x0000000400057305 */ /* 0x000064000021f000 */
[----:B0-----:R-:W-:Y:S02]  /*0120*/  HFMA2 R4, -RZ, RZ, 0, 0 ;  /* 0x00000000ff047431 */ /* 0x001fe400000001ff */
[----:B-1----:R-:W-:-:S04]  /*0130*/  IMAD.MOV R9, RZ, RZ, -R5 ;  /* 0x000000ffff097224 */ /* 0x002fc800078e0a05 */
[----:B------:R-:W-:-:S04]  /*0140*/  IMAD R9, R9, R8, RZ ;  /* 0x0000000809097224 */ /* 0x000fc800078e02ff */
[----:B------:R-:W-:Y:S01]  /*0150*/  IMAD.HI.U32 R5, R5, R9, R4 ;  /* 0x0000000905057227 */ /* 0x000fe200078e0004 */
[----:B---3--:R-:W-:Y:S02]  /*0160*/  IABS R2, R0 ;  /* 0x0000000000027213 */ /* 0x008fe40000000000 */
[----:B------:R-:W-:-:S03]  /*0170*/  ISETP.GE.AND P2, PT, R0, RZ, PT ;  /* 0x000000ff0000720c */ /* 0x000fc60003f46270 */
[----:B------:R-:W-:-:S04]  /*0180*/  IMAD.HI.U32 R5, R5, R2, RZ ;  /* 0x0000000205057227 */ /* 0x000fc800078e00ff */
[----:B------:R-:W-:-:S04]  /*0190*/  IMAD.MOV R5, RZ, RZ, -R5 ;  /* 0x000000ffff057224 */ /* 0x000fc800078e0a05 */
[C---:B------:R-:W-:Y:S02]  /*01a0*/  IMAD R5, R8.reuse, R5, R2 ;  /* 0x0000000508057224 */ /* 0x040fe400078e0202 */
[----:B------:R-:W0:Y:S03]  /*01b0*/  LDC.64 R2, c[0x0][0x388] ;  /* 0x0000e200ff027b82 */ /* 0x000e260000000a00 */
[----:B------:R-:W-:-:S13]  /*01c0*/  ISETP.GT.U32.AND P0, PT, R8, R5, PT ;  /* 0x000000050800720c */ /* 0x000fda0003f04070 */
[----:B------:R-:W-:Y:S02]  /*01d0*/  @!P0 IADD3 R5, PT, PT, R5, -R8, RZ ;  /* 0x8000000805058210 */ /* 0x000fe40007ffe0ff */
[----:B------:R-:W-:Y:S02]  /*01e0*/  ISETP.NE.AND P0, PT, R7, RZ, PT ;  /* 0x000000ff0700720c */ /* 0x000fe40003f05270 */
[----:B------:R-:W-:-:S13]  /*01f0*/  ISETP.GT.U32.AND P1, PT, R8, R5, PT ;  /* 0x000000050800720c */ /* 0x000fda0003f24070 */
[----:B------:R-:W-:-:S05]  /*0200*/  @!P1 IMAD.IADD R5, R5, 0x1, -R8 ;  /* 0x0000000105059824 */ /* 0x000fca00078e0a08 */
[----:B------:R-:W-:Y:S02]  /*0210*/  @!P2 IADD3 R5, PT, PT, -R5, RZ, RZ ;  /* 0x000000ff0505a210 */ /* 0x000fe40007ffe1ff */
[----:B------:R-:W-:Y:S02]  /*0220*/  @!P0 LOP3.LUT R5, RZ, R7, RZ, 0x33, !PT ;  /* 0x00000007ff058212 */ /* 0x000fe400078e33ff */
[----:B------:R-:W-:-:S03]  /*0230*/  MOV R7, 0x1 ;  /* 0x0000000100077802 */ /* 0x000fc60000000f00 */
[----:B0-----:R-:W-:-:S05]  /*0240*/  IMAD.WIDE R2, R5, 0x4, R2 ;  /* 0x0000000405027825 */ /* 0x001fca00078e0202 */
[----:B------:R-:W-:Y:S01]  /*0250*/  REDG.E.ADD.STRONG.GPU desc[UR4][R2.64], R7 ;  /* 0x000000070200798e */ /* 0x000fe2000c12e104 */
[----:B------:R-:W-:Y:S05]  /*0260*/  EXIT ;  /* 0x000000000000794d */ /* 0x000fea0003800000 */
.L_x_0:
[----:B------:R-:W-:-:S00]  /*0270*/  BRA `(.L_x_0) ;  /* 0xfffffffc00fc7947 */ /* 0x000fc0000383ffff */
[----:B------:R-:W-:-:S00]  /*0280*/  NOP ;  /* 0x0000000000007918 */ /* 0x000fc00000000000 */
[----:B------:R-:W-:-:S00]  /*0290*/  NOP ;  /* 0x0000000000007918 */ /* 0x000fc00000000000 */
[----:B------:R-:W-:-:S00]  /*02a0*/  NOP ;  /* 0x0000000000007918 */ /* 0x000fc00000000000 */
[----:B------:R-:W-:-:S00]  /*02b0*/  NOP ;  /* 0x0000000000007918 */ /* 0x000fc00000000000 */
[----:B------:R-:W-:-:S00]  /*02c0*/  NOP ;  /* 0x0000000000007918 */ /* 0x000fc00000000000 */
[----:B------:R-:W-:-:S00]  /*02d0*/  NOP ;  /* 0x0000000000007918 */ /* 0x000fc00000000000 */
[----:B------:R-:W-:-:S00]  /*02e0*/  NOP ;  /* 0x0000000000007918 */ /* 0x000fc00000000000 */
[----:B------:R-:W-:-:S00]  /*02f0*/  NOP ;  /* 0x0000000000007918 */ /* 0x000fc00000000000 */
.L_x_3:


//--------------------- .text._Z16histogramByBlockPiS_ii --------------------------
	.section	.text._Z16histogramByBlockPiS_ii,"ax",@progbits
	.align	128
        .global         _Z16histogramByBlockPiS_ii
        .type           _Z16histogramByBlockPiS_ii,@function
        .size           _Z16histogramByBlockPiS_ii,(.L_x_4 - _Z16histogramByBlockPiS_ii)
        .other          _Z16histogramByBlockPiS_ii,@"STO_CUDA_ENTRY STV_DEFAULT"
_Z16histogramByBlockPiS_ii:
.text._Z16histogramByBlockPiS_ii:
        /* <DEDUP_REMOVED lines=11> */
[----:B0-----:R-:W-:-:S06]  /*00b0*/  IMAD.WIDE R2, R5, 0x4, R2 ;  /* 0x0000000405027825 */ /* 0x001fcc00078e0202 */
        /* <DEDUP_REMOVED lines=11> */
[----:B------:R-:W-:Y:S02]  /*0170*/  ISETP.GE.AND P2, PT, R2, RZ, PT ;  /* 0x000000ff0200720c */ /* 0x000fe40003f46270 */
[----:B------:R-:W0:Y:S01]  /*0180*/  LDC.64 R2, c[0x0][0x388] ;  /* 0x0000e200ff027b82 */ /* 0x000e220000000a00 */
[----:B------:R-:W-:-:S04]  /*0190*/  IMAD.HI.U32 R5, R5, R8, RZ ;  /* 0x0000000805057227 */ /* 0x000fc800078e00ff */
[----:B------:R-:W-:-:S04]  /*01a0*/  IMAD.MOV R5, RZ, RZ, -R5 ;  /* 0x000000ffff057224 */ /* 0x000fc800078e0a05 */
[----:B------:R-:W-:-:S05]  /*01b0*/  IMAD R0, R9, R5, R8 ;  /* 0x0000000509007224 */ /* 0x000fca00078e0208 */
[----:B------:R-:W-:-:S13]  /*01c0*/  ISETP.GT.U32.AND P0, PT, R9, R0, PT ;  /* 0x000000000900720c */ /* 0x000fda0003f04070 */
[----:B------:R-:W-:Y:S02]  /*01d0*/  @!P0 IADD3 R0, PT, PT, R0, -R9, RZ ;  /* 0x8000000900008210 */ /* 0x000fe40007ffe0ff */
[----:B------:R-:W-:Y:S02]  /*01e0*/  ISETP.NE.AND P0, PT, R6, RZ, PT ;  /* 0x000000ff0600720c */ /* 0x000fe40003f05270 */
[----:B------:R-:W-:-:S13]  /*01f0*/  ISETP.GT.U32.AND P1, PT, R9, R0, PT ;  /* 0x000000000900720c */ /* 0x000fda0003f24070 */
[----:B------:R-:W-:-:S05]  /*0200*/  @!P1 IMAD.IADD R0, R0, 0x1, -R9 ;  /* 0x0000000100009824 */ /* 0x000fca00078e0a09 */
[----:B------:R-:W-:Y:S02]  /*0210*/  @!P2 IADD3 R0, PT, PT, -R0, RZ, RZ ;  /* 0x000000ff0000a210 */ /* 0x000fe40007ffe1ff */
[----:B------:R-:W-:-:S05]  /*0220*/  @!P0 LOP3.LUT R0, RZ, R6, RZ, 0x33, !PT ;  /* 0x00000006ff008212 */ /* 0x000fca00078e33ff */
[----:B------:R-:W-:Y:S01]  /*0230*/  IMAD R5, R7, R6, R0 ;  /* 0x0000000607057224 */ /* 0x000fe200078e0200 */
[----:B------:R-:W-:-:S03]  /*0240*/  MOV R7, 0x1 ;  /* 0x0000000100077802 */ /* 0x000fc60000000f00 */
[----:B0-----:R-:W-:-:S05]  /*0250*/  IMAD.WIDE R2, R5, 0x4, R2 ;  /* 0x0000000405027825 */ /* 0x001fca00078e0202 */
[----:B------:R-:W-:Y:S01]  /*0260*/  REDG.E.ADD.STRONG.GPU desc[UR4][R2.64], R7 ;  /* 0x000000070200798e */ /* 0x000fe2000c12e104 */
[----:B------:R-:W-:Y:S05]  /*0270*/  EXIT ;  /* 0x000000000000794d */ /* 0x000fea0003800000 */
.L_x_1:
        /* <DEDUP_REMOVED lines=16> */
.L_x_4:


//--------------------- .text._Z9histogramPiS_ii  --------------------------
	.section	.text._Z9histogramPiS_ii,"ax",@progbits
	.align	128
        .global         _Z9histogramPiS_ii
        .type           _Z9histogramPiS_ii,@function
        .size           _Z9histogramPiS_ii,(.L_x_5 - _Z9histogramPiS_ii)
        .other          _Z9histogramPiS_ii,@"STO_CUDA_ENTRY STV_DEFAULT"
_Z9histogramPiS_ii:
.text._Z9histogramPiS_ii:
        /* <DEDUP_REMOVED lines=39> */
.L_x_2:
        /* <DEDUP_REMOVED lines=9> */
.L_x_5:


//--------------------- .nv.shared.reserved.0     --------------------------
	.section	.nv.shared.reserved.0,"aw",@nobits
	.weak		__nv_reservedSMEM_offset_0_alias
	.size		__nv_reservedSMEM_offset_0_alias, 0, 64
	.other		__nv_reservedSMEM_offset_0_alias,@"STO_CUDA_RESERVED_SHARED STV_DEFAULT"
__nv_reservedSMEM_offset_0_alias:
	.zero		0
	.zero		64


//--------------------- .nv.constant0._Z15histogramSharedPiS_ii --------------------------
	.section	.nv.constant0._Z15histogramSharedPiS_ii,"a",@progbits
	.sectionflags	@""
	.align	4
.nv.constant0._Z15histogramSharedPiS_ii:
	.zero		920


//--------------------- .nv.constant0._Z16histogramByBlockPiS_ii --------------------------
	.section	.nv.constant0._Z16histogramByBlockPiS_ii,"a",@progbits
	.sectionflags	@""
	.align	4
.nv.constant0._Z16histogramByBlockPiS_ii:
	.zero		920


//--------------------- .nv.constant0._Z9histogramPiS_ii --------------------------
	.section	.nv.constant0._Z9histogramPiS_ii,"a",@progbits
	.sectionflags	@""
	.align	4
.nv.constant0._Z9histogramPiS_ii:
	.zero		920


//--------------------- SYMBOLS --------------------------

	.type		.nv.reservedSmem.offset0,@object
	.size		.nv.reservedSmem.offset0,0x4
